	.headerflags	@"EF_CUDA_TEXMODE_UNIFIED EF_CUDA_64BIT_ADDRESS EF_CUDA_ACCELERATORS EF_CUDA_SM90 EF_CUDA_VIRTUAL_SM(EF_CUDA_SM90)"
	.elftype	@"ET_EXEC"


//--------------------- .nv.info                  --------------------------
	.section	.nv.info,"",@"SHT_CUDA_INFO"
	.align	4


	//----- nvinfo : EIATTR_REGCOUNT
	.align		4
        /*0000*/ 	.byte	0x04, 0x2f
        /*0002*/ 	.short	(.L_1 - .L_0)
	.align		4
.L_0:
        /*0004*/ 	.word	index@(triton_poi_fused_convolution_44)
        /*0008*/ 	.word	0x0000000a


	//----- nvinfo : EIATTR_MIN_STACK_SIZE
	.align		4
.L_1:
        /*000c*/ 	.byte	0x04, 0x12
        /*000e*/ 	.short	(.L_3 - .L_2)
	.align		4
.L_2:
        /*0010*/ 	.word	index@(triton_poi_fused_convolution_44)
        /*0014*/ 	.word	0x00000000


	//----- nvinfo : EIATTR_FRAME_SIZE
	.align		4
.L_3:
        /*0018*/ 	.byte	0x04, 0x11
        /*001a*/ 	.short	(.L_5 - .L_4)
	.align		4
.L_4:
        /*001c*/ 	.word	index@(triton_poi_fused_convolution_44)
        /*0020*/ 	.word	0x00000000


	//----- nvinfo : EIATTR_MIN_STACK_SIZE
	.align		4
.L_5:
        /*0024*/ 	.byte	0x04, 0x12
        /*0026*/ 	.short	(.L_7 - .L_6)
	.align		4
.L_6:
        /*0028*/ 	.word	index@(triton_poi_fused_convolution_44)
        /*002c*/ 	.word	0x00000000
.L_7:


//--------------------- .nv.info.triton_poi_fused_convolution_44 --------------------------
	.section	.nv.info.triton_poi_fused_convolution_44,"",@"SHT_CUDA_INFO"
	.sectionflags	@""
	.align	4


	//----- nvinfo : EIATTR_CUDA_API_VERSION
	.align		4
        /*0000*/ 	.byte	0x04, 0x37
        /*0002*/ 	.short	(.L_9 - .L_8)
.L_8:
        /*0004*/ 	.word	0x0000007c


	//----- nvinfo : EIATTR_KPARAM_INFO
	.align		4
.L_9:
        /*0008*/ 	.byte	0x04, 0x17
        /*000a*/ 	.short	(.L_11 - .L_10)
.L_10:
        /*000c*/ 	.word	0x00000000
        /*0010*/ 	.short	0x0002
        /*0012*/ 	.short	0x0010
        /*0014*/ 	.byte	0x00, 0xf0, 0x11, 0x00


	//----- nvinfo : EIATTR_KPARAM_INFO
	.align		4
.L_11:
        /*0018*/ 	.byte	0x04, 0x17
        /*001a*/ 	.short	(.L_13 - .L_12)
.L_12:
        /*001c*/ 	.word	0x00000000
        /*0020*/ 	.short	0x0001
        /*0022*/ 	.short	0x0008
        /*0024*/ 	.byte	0x00, 0xf4, 0x21, 0x00


	//----- nvinfo : EIATTR_KPARAM_INFO
	.align		4
.L_13:
        /*0028*/ 	.byte	0x04, 0x17
        /*002a*/ 	.short	(.L_15 - .L_14)
.L_14:
        /*002c*/ 	.word	0x00000000
        /*0030*/ 	.short	0x0000
        /*0032*/ 	.short	0x0000
        /*0034*/ 	.byte	0x00, 0xf4, 0x21, 0x00


	//----- nvinfo : EIATTR_SPARSE_MMA_MASK
	.align		4
.L_15:
        /*0038*/ 	.byte	0x03, 0x50
        /*003a*/ 	.short	0x0000


	//----- nvinfo : EIATTR_MAXREG_COUNT
	.align		4
        /*003c*/ 	.byte	0x03, 0x1b
        /*003e*/ 	.short	0x00ff


	//----- nvinfo : EIATTR_EXIT_INSTR_OFFSETS
	.align		4
        /*0040*/ 	.byte	0x04, 0x1c
        /*0042*/ 	.short	(.L_17 - .L_16)


	//   ....[0]....
.L_16:
        /*0044*/ 	.word	0x000000f0


	//----- nvinfo : EIATTR_REQNTID
	.align		4
.L_17:
        /*0048*/ 	.byte	0x04, 0x10
        /*004a*/ 	.short	(.L_19 - .L_18)
.L_18:
        /*004c*/ 	.word	0x00000080
        /*0050*/ 	.word	0x00000001
        /*0054*/ 	.word	0x00000001


	//----- nvinfo : EIATTR_CBANK_PARAM_SIZE
	.align		4
.L_19:
        /*0058*/ 	.byte	0x03, 0x19
        /*005a*/ 	.short	0x0014


	//----- nvinfo : EIATTR_PARAM_CBANK
	.align		4
        /*005c*/ 	.byte	0x04, 0x0a
        /*005e*/ 	.short	(.L_21 - .L_20)
	.align		4
.L_20:
        /*0060*/ 	.word	index@(.nv.constant0.triton_poi_fused_convolution_44)
        /*0064*/ 	.short	0x0210
        /*0066*/ 	.short	0x0014


	//----- nvinfo : EIATTR_SW_WAR
	.align		4
.L_21:
        /*0068*/ 	.byte	0x04, 0x36
        /*006a*/ 	.short	(.L_23 - .L_22)
.L_22:
        /*006c*/ 	.word	0x00000008
.L_23:


//--------------------- .nv.callgraph             --------------------------
	.section	.nv.callgraph,"",@"SHT_CUDA_CALLGRAPH"
	.align	4
	.sectionentsize	8
	.align		4
        /*0000*/ 	.word	0x00000000
	.align		4
        /*0004*/ 	.word	0xffffffff
	.align		4
        /*0008*/ 	.word	0x00000000
	.align		4
        /*000c*/ 	.word	0xfffffffe
	.align		4
        /*0010*/ 	.word	0x00000000
	.align		4
        /*0014*/ 	.word	0xfffffffd
	.align		4
        /*0018*/ 	.word	0x00000000
	.align		4
        /*001c*/ 	.word	0xfffffffc


//--------------------- .text.triton_poi_fused_convolution_44 --------------------------
	.section	.text.triton_poi_fused_convolution_44,"ax",@progbits
	.align	128
        .global         triton_poi_fused_convolution_44
        .type           triton_poi_fused_convolution_44,@function
        .size           triton_poi_fused_convolution_44,(.L_x_1 - triton_poi_fused_convolution_44)
        .other          triton_poi_fused_convolution_44,@"STO_CUDA_ENTRY STV_DEFAULT"
triton_poi_fused_convolution_44:
.text.triton_poi_fused_convolution_44:
[----:B------:R-:W-:Y:S01]  /*0000*/  LDC R1, c[0x0][0x28] ;  /* 0x00000a00ff017b82 */ /* 0x000fe20000000800 */
[----:B------:R-:W1:Y:S07]  /*0010*/  S2R R0, SR_TID.X ;  /* 0x0000000000007919 */ /* 0x000e6e0000002100 */
[----:B------:R-:W2:Y:S01]  /*0020*/  LDC.64 R2, c[0x0][0x210] ;  /* 0x00008400ff027b82 */ /* 0x000ea20000000a00 */
[----:B------:R-:W-:Y:S01]  /*0030*/  ULDC.64 UR4, c[0x0][0x208] ;  /* 0x0000820000047ab9 */ /* 0x000fe20000000a00 */
[----:B------:R-:W3:Y:S06]  /*0040*/  S2R R7, SR_CTAID.X ;  /* 0x0000000000077919 */ /* 0x000eec0000002500 */
[----:B------:R-:W4:Y:S01]  /*0050*/  LDC.64 R4, c[0x0][0x218] ;  /* 0x00008600ff047b82 */ /* 0x000f220000000a00 */
[----:B-1----:R-:W-:Y:S01]  /*0060*/  SHF.L.U32 R0, R0, 0x1, RZ ;  /* 0x0000000100007819 */ /* 0x002fe200000006ff */
[----:B----4-:R-:W4:Y:S03]  /*0070*/  LDG.E R4, desc[UR4][R4.64] ;  /* 0x0000000404047981 */ /* 0x010f26000c1e1900 */
[----:B------:R-:W-:-:S04]  /*0080*/  LOP3.LUT R0, R0, 0xfe, RZ, 0xc0, !PT ;  /* 0x000000fe00007812 */ /* 0x000fc800078ec0ff */
[----:B---3--:R-:W-:-:S05]  /*0090*/  LEA R7, R7, R0, 0x8 ;  /* 0x0000000007077211 */ /* 0x008fca00078e40ff */
[----:B--2---:R-:W-:-:S05]  /*00a0*/  IMAD.WIDE R2, R7, 0x4, R2 ;  /* 0x0000000407027825 */ /* 0x004fca00078e0202 */
[----:B------:R-:W4:Y:S02]  /*00b0*/  LDG.E.64 R6, desc[UR4][R2.64] ;  /* 0x0000000402067981 */ /* 0x000f24000c1e1b00 */
[--C-:B----4-:R-:W-:Y:S01]  /*00c0*/  FADD R6, R6, R4.reuse ;  /* 0x0000000406067221 */ /* 0x110fe20000000000 */
[----:B------:R-:W-:-:S05]  /*00d0*/  FADD R7, R7, R4 ;  /* 0x0000000407077221 */ /* 0x000fca0000000000 */
[----:B------:R-:W-:Y:S01]  /*00e0*/  STG.E.64 desc[UR4][R2.64], R6 ;  /* 0x0000000602007986 */ /* 0x000fe2000c101b04 */
[----:B------:R-:W-:Y:S05]  /*00f0*/  EXIT ;  /* 0x000000000000794d */ /* 0x000fea0003800000 */
.L_x_0:
[----:B------:R-:W-:-:S00]  /*0100*/  BRA `(.L_x_0) ;  /* 0xfffffffc00fc7947 */ /* 0x000fc0000383ffff */
[----:B------:R-:W-:-:S00]  /*0110*/  NOP ;  /* 0x0000000000007918 */ /* 0x000fc00000000000 */
        /* <DEDUP_REMOVED lines=14> */
.L_x_1:


//--------------------- .nv.constant0.triton_poi_fused_convolution_44 --------------------------
	.section	.nv.constant0.triton_poi_fused_convolution_44,"a",@progbits
	.sectionflags	@""
	.align	4
.nv.constant0.triton_poi_fused_convolution_44:
	.zero		548
